	.headerflags	@"EF_CUDA_TEXMODE_UNIFIED EF_CUDA_64BIT_ADDRESS EF_CUDA_ACCELERATORS EF_CUDA_SM90 EF_CUDA_VIRTUAL_SM(EF_CUDA_SM90)"
	.elftype	@"ET_EXEC"


//--------------------- .nv.info                  --------------------------
	.section	.nv.info,"",@"SHT_CUDA_INFO"
	.align	4


	//----- nvinfo : EIATTR_REGCOUNT
	.align		4
        /*0000*/ 	.byte	0x04, 0x2f
        /*0002*/ 	.short	(.L_3 - .L_2)
	.align		4
.L_2:
        /*0004*/ 	.word	index@(triton_poi_fused__native_batch_norm_legit_no_training_cat_relu_95)
        /*0008*/ 	.word	0x00000018


	//----- nvinfo : EIATTR_MIN_STACK_SIZE
	.align		4
.L_3:
        /*000c*/ 	.byte	0x04, 0x12
        /*000e*/ 	.short	(.L_5 - .L_4)
	.align		4
.L_4:
        /*0010*/ 	.word	index@(triton_poi_fused__native_batch_norm_legit_no_training_cat_relu_95)
        /*0014*/ 	.word	0x00000000


	//----- nvinfo : EIATTR_FRAME_SIZE
	.align		4
.L_5:
        /*0018*/ 	.byte	0x04, 0x11
        /*001a*/ 	.short	(.L_7 - .L_6)
	.align		4
.L_6:
        /*001c*/ 	.word	index@(triton_poi_fused__native_batch_norm_legit_no_training_cat_relu_95)
        /*0020*/ 	.word	0x00000000


	//----- nvinfo : EIATTR_MIN_STACK_SIZE
	.align		4
.L_7:
        /*0024*/ 	.byte	0x04, 0x12
        /*0026*/ 	.short	(.L_9 - .L_8)
	.align		4
.L_8:
        /*0028*/ 	.word	index@(triton_poi_fused__native_batch_norm_legit_no_training_cat_relu_95)
        /*002c*/ 	.word	0x00000000
.L_9:


//--------------------- .nv.info.triton_poi_fused__native_batch_norm_legit_no_training_cat_relu_95 --------------------------
	.section	.nv.info.triton_poi_fused__native_batch_norm_legit_no_training_cat_relu_95,"",@"SHT_CUDA_INFO"
	.sectionflags	@""
	.align	4


	//----- nvinfo : EIATTR_CUDA_API_VERSION
	.align		4
        /*0000*/ 	.byte	0x04, 0x37
        /*0002*/ 	.short	(.L_11 - .L_10)
.L_10:
        /*0004*/ 	.word	0x0000007c


	//----- nvinfo : EIATTR_KPARAM_INFO
	.align		4
.L_11:
        /*0008*/ 	.byte	0x04, 0x17
        /*000a*/ 	.short	(.L_13 - .L_12)
.L_12:
        /*000c*/ 	.word	0x00000000
        /*0010*/ 	.short	0x000d
        /*0012*/ 	.short	0x0068
        /*0014*/ 	.byte	0x00, 0xf0, 0x11, 0x00


	//----- nvinfo : EIATTR_KPARAM_INFO
	.align		4
.L_13:
        /*0018*/ 	.byte	0x04, 0x17
        /*001a*/ 	.short	(.L_15 - .L_14)
.L_14:
        /*001c*/ 	.word	0x00000000
        /*0020*/ 	.short	0x000c
        /*0022*/ 	.short	0x0060
        /*0024*/ 	.byte	0x00, 0xf4, 0x21, 0x00


	//----- nvinfo : EIATTR_KPARAM_INFO
	.align		4
.L_15:
        /*0028*/ 	.byte	0x04, 0x17
        /*002a*/ 	.short	(.L_17 - .L_16)
.L_16:
        /*002c*/ 	.word	0x00000000
        /*0030*/ 	.short	0x000b
        /*0032*/ 	.short	0x0058
        /*0034*/ 	.byte	0x00, 0xf4, 0x21, 0x00


	//----- nvinfo : EIATTR_KPARAM_INFO
	.align		4
.L_17:
        /*0038*/ 	.byte	0x04, 0x17
        /*003a*/ 	.short	(.L_19 - .L_18)
.L_18:
        /*003c*/ 	.word	0x00000000
        /*0040*/ 	.short	0x000a
        /*0042*/ 	.short	0x0050
        /*0044*/ 	.byte	0x00, 0xf4, 0x21, 0x00


	//----- nvinfo : EIATTR_KPARAM_INFO
	.align		4
.L_19:
        /*0048*/ 	.byte	0x04, 0x17
        /*004a*/ 	.short	(.L_21 - .L_20)
.L_20:
        /*004c*/ 	.word	0x00000000
        /*0050*/ 	.short	0x0009
        /*0052*/ 	.short	0x0048
        /*0054*/ 	.byte	0x00, 0xf4, 0x21, 0x00


	//----- nvinfo : EIATTR_KPARAM_INFO
	.align		4
.L_21:
        /*0058*/ 	.byte	0x04, 0x17
        /*005a*/ 	.short	(.L_23 - .L_22)
.L_22:
        /*005c*/ 	.word	0x00000000
        /*0060*/ 	.short	0x0008
        /*0062*/ 	.short	0x0040
        /*0064*/ 	.byte	0x00, 0xf4, 0x21, 0x00


	//----- nvinfo : EIATTR_KPARAM_INFO
	.align		4
.L_23:
        /*0068*/ 	.byte	0x04, 0x17
        /*006a*/ 	.short	(.L_25 - .L_24)
.L_24:
        /*006c*/ 	.word	0x00000000
        /*0070*/ 	.short	0x0007
        /*0072*/ 	.short	0x0038
        /*0074*/ 	.byte	0x00, 0xf4, 0x21, 0x00


	//----- nvinfo : EIATTR_KPARAM_INFO
	.align		4
.L_25:
        /*0078*/ 	.byte	0x04, 0x17
        /*007a*/ 	.short	(.L_27 - .L_26)
.L_26:
        /*007c*/ 	.word	0x00000000
        /*0080*/ 	.short	0x0006
        /*0082*/ 	.short	0x0030
        /*0084*/ 	.byte	0x00, 0xf4, 0x21, 0x00


	//----- nvinfo : EIATTR_KPARAM_INFO
	.align		4
.L_27:
        /*0088*/ 	.byte	0x04, 0x17
        /*008a*/ 	.short	(.L_29 - .L_28)
.L_28:
        /*008c*/ 	.word	0x00000000
        /*0090*/ 	.short	0x0005
        /*0092*/ 	.short	0x0028
        /*0094*/ 	.byte	0x00, 0xf4, 0x21, 0x00


	//----- nvinfo : EIATTR_KPARAM_INFO
	.align		4
.L_29:
        /*0098*/ 	.byte	0x04, 0x17
        /*009a*/ 	.short	(.L_31 - .L_30)
.L_30:
        /*009c*/ 	.word	0x00000000
        /*00a0*/ 	.short	0x0004
        /*00a2*/ 	.short	0x0020
        /*00a4*/ 	.byte	0x00, 0xf4, 0x21, 0x00


	//----- nvinfo : EIATTR_KPARAM_INFO
	.align		4
.L_31:
        /*00a8*/ 	.byte	0x04, 0x17
        /*00aa*/ 	.short	(.L_33 - .L_32)
.L_32:
        /*00ac*/ 	.word	0x00000000
        /*00b0*/ 	.short	0x0003
        /*00b2*/ 	.short	0x0018
        /*00b4*/ 	.byte	0x00, 0xf4, 0x21, 0x00


	//----- nvinfo : EIATTR_KPARAM_INFO
	.align		4
.L_33:
        /*00b8*/ 	.byte	0x04, 0x17
        /*00ba*/ 	.short	(.L_35 - .L_34)
.L_34:
        /*00bc*/ 	.word	0x00000000
        /*00c0*/ 	.short	0x0002
        /*00c2*/ 	.short	0x0010
        /*00c4*/ 	.byte	0x00, 0xf4, 0x21, 0x00


	//----- nvinfo : EIATTR_KPARAM_INFO
	.align		4
.L_35:
        /*00c8*/ 	.byte	0x04, 0x17
        /*00ca*/ 	.short	(.L_37 - .L_36)
.L_36:
        /*00cc*/ 	.word	0x00000000
        /*00d0*/ 	.short	0x0001
        /*00d2*/ 	.short	0x0008
        /*00d4*/ 	.byte	0x00, 0xf4, 0x21, 0x00


	//----- nvinfo : EIATTR_KPARAM_INFO
	.align		4
.L_37:
        /*00d8*/ 	.byte	0x04, 0x17
        /*00da*/ 	.short	(.L_39 - .L_38)
.L_38:
        /*00dc*/ 	.word	0x00000000
        /*00e0*/ 	.short	0x0000
        /*00e2*/ 	.short	0x0000
        /*00e4*/ 	.byte	0x00, 0xf4, 0x21, 0x00


	//----- nvinfo : EIATTR_SPARSE_MMA_MASK
	.align		4
.L_39:
        /*00e8*/ 	.byte	0x03, 0x50
        /*00ea*/ 	.short	0x0000


	//----- nvinfo : EIATTR_MAXREG_COUNT
	.align		4
        /*00ec*/ 	.byte	0x03, 0x1b
        /*00ee*/ 	.short	0x00ff


	//----- nvinfo : EIATTR_EXIT_INSTR_OFFSETS
	.align		4
        /*00f0*/ 	.byte	0x04, 0x1c
        /*00f2*/ 	.short	(.L_41 - .L_40)


	//   ....[0]....
.L_40:
        /*00f4*/ 	.word	0x00000790


	//   ....[1]....
        /*00f8*/ 	.word	0x000007b0


	//----- nvinfo : EIATTR_REQNTID
	.align		4
.L_41:
        /*00fc*/ 	.byte	0x04, 0x10
        /*00fe*/ 	.short	(.L_43 - .L_42)
.L_42:
        /*0100*/ 	.word	0x00000080
        /*0104*/ 	.word	0x00000001
        /*0108*/ 	.word	0x00000001


	//----- nvinfo : EIATTR_CBANK_PARAM_SIZE
	.align		4
.L_43:
        /*010c*/ 	.byte	0x03, 0x19
        /*010e*/ 	.short	0x006c


	//----- nvinfo : EIATTR_PARAM_CBANK
	.align		4
        /*0110*/ 	.byte	0x04, 0x0a
        /*0112*/ 	.short	(.L_45 - .L_44)
	.align		4
.L_44:
        /*0114*/ 	.word	index@(.nv.constant0.triton_poi_fused__native_batch_norm_legit_no_training_cat_relu_95)
        /*0118*/ 	.short	0x0210
        /*011a*/ 	.short	0x006c


	//----- nvinfo : EIATTR_SW_WAR
	.align		4
.L_45:
        /*011c*/ 	.byte	0x04, 0x36
        /*011e*/ 	.short	(.L_47 - .L_46)
.L_46:
        /*0120*/ 	.word	0x00000008
.L_47:


//--------------------- .nv.callgraph             --------------------------
	.section	.nv.callgraph,"",@"SHT_CUDA_CALLGRAPH"
	.align	4
	.sectionentsize	8
	.align		4
        /*0000*/ 	.word	0x00000000
	.align		4
        /*0004*/ 	.word	0xffffffff
	.align		4
        /*0008*/ 	.word	0x00000000
	.align		4
        /*000c*/ 	.word	0xfffffffe
	.align		4
        /*0010*/ 	.word	0x00000000
	.align		4
        /*0014*/ 	.word	0xfffffffd
	.align		4
        /*0018*/ 	.word	0x00000000
	.align		4
        /*001c*/ 	.word	0xfffffffc


//--------------------- .nv.constant4             --------------------------
	.section	.nv.constant4,"a",@progbits
	.align	8
	.align		8
.nv.constant4:
        /*0000*/ 	.dword	_$_str
	.align		8
        /*0008*/ 	.dword	_$_str_$_2


//--------------------- .text.triton_poi_fused__native_batch_norm_legit_no_training_cat_relu_95 --------------------------
	.section	.text.triton_poi_fused__native_batch_norm_legit_no_training_cat_relu_95,"ax",@progbits
	.align	128
        .global         triton_poi_fused__native_batch_norm_legit_no_training_cat_relu_95
        .type           triton_poi_fused__native_batch_norm_legit_no_training_cat_relu_95,@function
        .size           triton_poi_fused__native_batch_norm_legit_no_training_cat_relu_95,(.L_x_1 - triton_poi_fused__native_batch_norm_legit_no_training_cat_relu_95)
        .other          triton_poi_fused__native_batch_norm_legit_no_training_cat_relu_95,@"STO_CUDA_ENTRY STV_DEFAULT"
triton_poi_fused__native_batch_norm_legit_no_training_cat_relu_95:
.text.triton_poi_fused__native_batch_norm_legit_no_training_cat_relu_95:
[----:B------:R-:W0:Y:S01]  /*0000*/  LDC R1, c[0x0][0x28] ;  /* 0x00000a00ff017b82 */ /* 0x000e220000000800 */
[----:B------:R-:W1:Y:S01]  /*0010*/  S2R R0, SR_TID.X ;  /* 0x0000000000007919 */ /* 0x000e620000002100 */
[----:B------:R-:W-:Y:S01]  /*0020*/  ULDC.64 UR4, c[0x0][0x238] ;  /* 0x00008e0000047ab9 */ /* 0x000fe20000000a00 */
[----:B------:R-:W-:Y:S01]  /*0030*/  ULDC.64 UR6, c[0x0][0x228] ;  /* 0x00008a0000067ab9 */ /* 0x000fe20000000a00 */
[----:B------:R-:W-:Y:S01]  /*0040*/  ULDC.64 UR10, c[0x0][0x240] ;  /* 0x00009000000a7ab9 */ /* 0x000fe20000000a00 */
[----:B------:R-:W2:Y:S01]  /*0050*/  S2R R3, SR_CTAID.X ;  /* 0x0000000000037919 */ /* 0x000ea20000002500 */
[----:B------:R-:W-:Y:S02]  /*0060*/  ULDC.64 UR8, c[0x0][0x230] ;  /* 0x00008c0000087ab9 */ /* 0x000fe40000000a00 */
[----:B------:R-:W3:Y:S01]  /*0070*/  LDC.64 R16, c[0x0][0x250] ;  /* 0x00009400ff107b82 */ /* 0x000ee20000000a00 */
[----:B-1----:R-:W-:-:S05]  /*0080*/  LOP3.LUT R0, R0, 0x7f, RZ, 0xc0, !PT ;  /* 0x0000007f00007812 */ /* 0x002fca00078ec0ff */
[----:B--2---:R-:W-:-:S04]  /*0090*/  IMAD R0, R3, 0x80, R0 ;  /* 0x0000008003007824 */ /* 0x004fc800078e0200 */
[----:B------:R-:W-:Y:S01]  /*00a0*/  IMAD.HI R15, R0, 0x4ec4ec4f, RZ ;  /* 0x4ec4ec4f000f7827 */ /* 0x000fe200078e02ff */
[----:B------:R-:W-:-:S04]  /*00b0*/  SHF.R.S32.HI R3, RZ, 0x1f, R0 ;  /* 0x0000001fff037819 */ /* 0x000fc80000011400 */
[----:B------:R-:W-:Y:S02]  /*00c0*/  LEA.HI R3, R3, R0, RZ, 0x2 ;  /* 0x0000000003037211 */ /* 0x000fe400078f10ff */
[----:B------:R-:W-:Y:S02]  /*00d0*/  SHF.R.U32.HI R4, RZ, 0x1f, R15 ;  /* 0x0000001fff047819 */ /* 0x000fe4000001160f */
[----:B------:R-:W-:Y:S02]  /*00e0*/  SHF.R.S32.HI R11, RZ, 0x2, R3 ;  /* 0x00000002ff0b7819 */ /* 0x000fe40000011403 */
[----:B------:R-:W-:Y:S02]  /*00f0*/  LOP3.LUT R3, R3, 0xfffffffc, RZ, 0xc0, !PT ;  /* 0xfffffffc03037812 */ /* 0x000fe400078ec0ff */
[----:B------:R-:W-:Y:S01]  /*0100*/  LEA.HI.SX32 R15, R15, R4, 0x16 ;  /* 0x000000040f0f7211 */ /* 0x000fe200078fb2ff */
[----:B------:R-:W-:-:S04]  /*0110*/  IMAD.HI R2, R11, 0x4ec4ec4f, RZ ;  /* 0x4ec4ec4f0b027827 */ /* 0x000fc800078e02ff */
[----:B------:R-:W-:Y:S01]  /*0120*/  IMAD.IADD R4, R0, 0x1, -R3 ;  /* 0x0000000100047824 */ /* 0x000fe200078e0a03 */
[----:B------:R-:W-:-:S03]  /*0130*/  SHF.R.U32.HI R5, RZ, 0x1f, R2 ;  /* 0x0000001fff057819 */ /* 0x000fc60000011602 */
[----:B------:R-:W-:Y:S01]  /*0140*/  IMAD R3, R15, 0x80, R4 ;  /* 0x000000800f037824 */ /* 0x000fe200078e0204 */
[----:B------:R-:W-:-:S04]  /*0150*/  LEA.HI.SX32 R2, R2, R5, 0x18 ;  /* 0x0000000502027211 */ /* 0x000fc800078fc2ff */
[----:B------:R-:W-:Y:S01]  /*0160*/  SHF.R.S32.HI R5, RZ, 0x1f, R3 ;  /* 0x0000001fff057819 */ /* 0x000fe20000011403 */
[----:B------:R-:W-:-:S04]  /*0170*/  IMAD R11, R2, -0x340, R11 ;  /* 0xfffffcc0020b7824 */ /* 0x000fc800078e020b */
[C---:B------:R-:W-:Y:S01]  /*0180*/  IMAD.SHL.U32 R2, R11.reuse, 0x4, RZ ;  /* 0x000000040b027824 */ /* 0x040fe200078e00ff */
[----:B------:R-:W-:-:S04]  /*0190*/  LOP3.LUT R10, R11, 0xffffffe0, RZ, 0xc0, !PT ;  /* 0xffffffe00b0a7812 */ /* 0x000fc800078ec0ff */
[----:B------:R-:W-:Y:S02]  /*01a0*/  IADD3 R3, P0, R2, R3, RZ ;  /* 0x0000000302037210 */ /* 0x000fe40007f1e0ff */
[----:B------:R-:W-:Y:S02]  /*01b0*/  ISETP.NE.AND P1, PT, R10, 0x300, PT ;  /* 0x000003000a00780c */ /* 0x000fe40003f25270 */
[----:B------:R-:W-:Y:S01]  /*01c0*/  LEA.HI.X.SX32 R14, R2, R5, 0x1, P0 ;  /* 0x00000005020e7211 */ /* 0x000fe200000f0eff */
[C---:B------:R-:W-:Y:S01]  /*01d0*/  IMAD.SHL.U32 R20, R3.reuse, 0x4, RZ ;  /* 0x0000000403147824 */ /* 0x040fe200078e00ff */
[----:B------:R-:W-:Y:S02]  /*01e0*/  ISETP.LT.AND P6, PT, R0, 0x3400, !P1 ;  /* 0x000034000000780c */ /* 0x000fe40004fc1270 */
[----:B------:R-:W-:Y:S02]  /*01f0*/  CS2R R4, SRZ ;  /* 0x0000000000047805 */ /* 0x000fe4000001ff00 */
[----:B------:R-:W-:-:S02]  /*0200*/  SHF.L.U64.HI R14, R3, 0x2, R14 ;  /* 0x00000002030e7819 */ /* 0x000fc4000001020e */
[----:B------:R-:W-:-:S04]  /*0210*/  IADD3 R2, P0, R20, UR4, RZ ;  /* 0x0000000414027c10 */ /* 0x000fc8000ff1e0ff */
[----:B------:R-:W-:Y:S01]  /*0220*/  IADD3.X R3, R14, UR5, RZ, P0, !PT ;  /* 0x000000050e037c10 */ /* 0x000fe200087fe4ff */
[----:B------:R-:W-:-:S04]  /*0230*/  ULDC.64 UR4, c[0x0][0x208] ;  /* 0x0000820000047ab9 */ /* 0x000fc80000000a00 */
[----:B------:R1:W2:Y:S01]  /*0240*/  @P6 LDG.E R4, desc[UR4][R2.64+-0x3000] ;  /* 0xffd0000402046981 */ /* 0x0002a2000c1e1900 */
[----:B------:R-:W-:Y:S02]  /*0250*/  ISETP.GE.AND P0, PT, R0, 0x3400, PT ;  /* 0x000034000000780c */ /* 0x000fe40003f06270 */
[----:B------:R-:W-:Y:S02]  /*0260*/  IADD3 R6, P3, R20, UR6, RZ ;  /* 0x0000000614067c10 */ /* 0x000fe4000ff7e0ff */
[----:B------:R-:W-:Y:S02]  /*0270*/  ISETP.GT.AND P2, PT, R11, 0x31f, !P0 ;  /* 0x0000031f0b00780c */ /* 0x000fe40004744270 */
[----:B------:R-:W-:Y:S02]  /*0280*/  IADD3 R8, P4, R20, UR10, RZ ;  /* 0x0000000a14087c10 */ /* 0x000fe4000ff9e0ff */
[----:B------:R-:W-:Y:S02]  /*0290*/  IADD3.X R7, R14, UR7, RZ, P3, !PT ;  /* 0x000000070e077c10 */ /* 0x000fe40009ffe4ff */
[----:B------:R-:W-:Y:S01]  /*02a0*/  ISETP.NE.AND P5, PT, R10, 0x2c0, PT ;  /* 0x000002c00a00780c */ /* 0x000fe20003fa5270 */
[----:B-1----:R-:W-:Y:S01]  /*02b0*/  IMAD.MOV.U32 R3, RZ, RZ, RZ ;  /* 0x000000ffff037224 */ /* 0x002fe200078e00ff */
[----:B------:R-:W-:Y:S01]  /*02c0*/  IADD3 R12, P3, R20, UR8, RZ ;  /* 0x00000008140c7c10 */ /* 0x000fe2000ff7e0ff */
[----:B------:R-:W-:Y:S01]  /*02d0*/  ULDC.64 UR6, c[0x0][0x218] ;  /* 0x0000860000067ab9 */ /* 0x000fe20000000a00 */
[----:B------:R-:W-:-:S02]  /*02e0*/  IADD3.X R9, R14, UR11, RZ, P4, !PT ;  /* 0x0000000b0e097c10 */ /* 0x000fc4000a7fe4ff */
[----:B------:R-:W-:Y:S01]  /*02f0*/  IADD3.X R13, R14, UR9, RZ, P3, !PT ;  /* 0x000000090e0d7c10 */ /* 0x000fe20009ffe4ff */
[----:B------:R-:W-:Y:S01]  /*0300*/  ULDC.64 UR8, c[0x0][0x220] ;  /* 0x0000880000087ab9 */ /* 0x000fe20000000a00 */
[----:B------:R-:W-:Y:S01]  /*0310*/  ISETP.NE.AND P4, PT, R10, 0x2e0, PT ;  /* 0x000002e00a00780c */ /* 0x000fe20003f85270 */
[----:B------:R3:W4:Y:S01]  /*0320*/  @P2 LDG.E R5, desc[UR4][R8.64+-0x3200] ;  /* 0xffce000408052981 */ /* 0x000722000c1e1900 */
[----:B------:R-:W-:Y:S02]  /*0330*/  ISETP.LT.AND P3, PT, R0, 0x3400, !P5 ;  /* 0x000034000000780c */ /* 0x000fe40006f61270 */
[----:B--2---:R-:W-:Y:S02]  /*0340*/  SEL R2, R4, RZ, P6 ;  /* 0x000000ff04027207 */ /* 0x004fe40003000000 */
[----:B------:R-:W-:Y:S01]  /*0350*/  ISETP.LT.AND P6, PT, R0, 0x3400, !P4 ;  /* 0x000034000000780c */ /* 0x000fe200067c1270 */
[----:B------:R-:W-:-:S08]  /*0360*/  IMAD.MOV.U32 R4, RZ, RZ, RZ ;  /* 0x000000ffff047224 */ /* 0x000fd000078e00ff */
[----:B------:R1:W2:Y:S04]  /*0370*/  @P3 LDG.E R4, desc[UR4][R6.64+-0x2c00] ;  /* 0xffd4000406043981 */ /* 0x0002a8000c1e1900 */
[----:B------:R5:W2:Y:S01]  /*0380*/  @P6 LDG.E R3, desc[UR4][R12.64+-0x2e00] ;  /* 0xffd200040c036981 */ /* 0x000aa2000c1e1900 */
[----:B---3--:R-:W-:Y:S02]  /*0390*/  IMAD.WIDE R8, R11, 0x4, R16 ;  /* 0x000000040b087825 */ /* 0x008fe400078e0210 */
[----:B------:R-:W3:Y:S01]  /*03a0*/  LDC.64 R16, c[0x0][0x210] ;  /* 0x00008400ff107b82 */ /* 0x000ee20000000a00 */
[----:B----4-:R-:W-:Y:S01]  /*03b0*/  @P1 SEL R2, R5, RZ, P2 ;  /* 0x000000ff05021207 */ /* 0x010fe20001000000 */
[----:B------:R-:W-:Y:S01]  /*03c0*/  IMAD.MOV.U32 R5, RZ, RZ, RZ ;  /* 0x000000ffff057224 */ /* 0x000fe200078e00ff */
[----:B------:R-:W-:-:S02]  /*03d0*/  IADD3 R18, P1, R20, UR6, RZ ;  /* 0x0000000614127c10 */ /* 0x000fc4000ff3e0ff */
[----:B------:R-:W-:Y:S02]  /*03e0*/  IADD3 R20, P2, R20, UR8, RZ ;  /* 0x0000000814147c10 */ /* 0x000fe4000ff5e0ff */
[----:B------:R-:W-:Y:S01]  /*03f0*/  IADD3.X R19, R14, UR7, RZ, P1, !PT ;  /* 0x000000070e137c10 */ /* 0x000fe20008ffe4ff */
[----:B------:R4:W2:Y:S01]  /*0400*/  @!P0 LDG.E.EL R5, desc[UR4][R8.64] ;  /* 0x0000000408058981 */ /* 0x0008a2000c2e1900 */
[C---:B------:R-:W-:Y:S02]  /*0410*/  ISETP.NE.AND P1, PT, R10.reuse, 0x280, PT ;  /* 0x000002800a00780c */ /* 0x040fe40003f25270 */
[----:B-1----:R-:W-:Y:S02]  /*0420*/  CS2R R6, SRZ ;  /* 0x0000000000067805 */ /* 0x002fe4000001ff00 */
[----:B------:R-:W-:Y:S01]  /*0430*/  IADD3.X R21, R14, UR9, RZ, P2, !PT ;  /* 0x000000090e157c10 */ /* 0x000fe200097fe4ff */
[----:B-----5:R-:W1:Y:S01]  /*0440*/  LDC.64 R12, c[0x0][0x258] ;  /* 0x00009600ff0c7b82 */ /* 0x020e620000000a00 */
[----:B------:R-:W-:-:S07]  /*0450*/  ISETP.NE.AND P2, PT, R10, 0x2a0, PT ;  /* 0x000002a00a00780c */ /* 0x000fce0003f45270 */
[----:B----4-:R-:W4:Y:S01]  /*0460*/  LDC.64 R8, c[0x0][0x248] ;  /* 0x00009200ff087b82 */ /* 0x010f220000000a00 */
[----:B------:R-:W-:-:S04]  /*0470*/  IMAD R10, R15, -0xd00, R0 ;  /* 0xfffff3000f0a7824 */ /* 0x000fc800078e0200 */
[----:B------:R-:W-:Y:S02]  /*0480*/  IMAD R15, R15, 0xa00, R10 ;  /* 0x00000a000f0f7824 */ /* 0x000fe400078e020a */
[----:B------:R-:W-:Y:S02]  /*0490*/  IMAD.MOV.U32 R14, RZ, RZ, RZ ;  /* 0x000000ffff0e7224 */ /* 0x000fe400078e00ff */
[----:B---3--:R-:W-:-:S04]  /*04a0*/  IMAD.WIDE R16, R15, 0x4, R16 ;  /* 0x000000040f107825 */ /* 0x008fc800078e0210 */
[----:B------:R-:W-:Y:S02]  /*04b0*/  IMAD.MOV.U32 R10, RZ, RZ, RZ ;  /* 0x000000ffff0a7224 */ /* 0x000fe400078e00ff */
[----:B-1----:R-:W-:-:S04]  /*04c0*/  IMAD.WIDE R12, R11, 0x4, R12 ;  /* 0x000000040b0c7825 */ /* 0x002fc800078e020c */
[----:B----4-:R-:W-:-:S05]  /*04d0*/  IMAD.WIDE R8, R11, 0x4, R8 ;  /* 0x000000040b087825 */ /* 0x010fca00078e0208 */
[----:B------:R-:W3:Y:S01]  /*04e0*/  @!P0 LDG.E.EL R10, desc[UR4][R8.64] ;  /* 0x00000004080a8981 */ /* 0x000ee2000c2e1900 */
[----:B--2---:R-:W-:Y:S02]  /*04f0*/  SEL R4, R4, RZ, P3 ;  /* 0x000000ff04047207 */ /* 0x004fe40001800000 */
[C---:B------:R-:W-:Y:S02]  /*0500*/  ISETP.LT.AND P3, PT, R0.reuse, 0x3400, !P1 ;  /* 0x000034000000780c */ /* 0x040fe40004f61270 */
[----:B------:R-:W-:Y:S02]  /*0510*/  SEL R3, R3, RZ, P6 ;  /* 0x000000ff03037207 */ /* 0x000fe40003000000 */
[----:B------:R-:W-:-:S09]  /*0520*/  ISETP.LT.AND P6, PT, R0, 0x3400, !P2 ;  /* 0x000034000000780c */ /* 0x000fd200057c1270 */
[----:B------:R1:W2:Y:S04]  /*0530*/  @P3 LDG.E R7, desc[UR4][R18.64+-0x2800] ;  /* 0xffd8000412073981 */ /* 0x0002a8000c1e1900 */
[----:B------:R-:W4:Y:S01]  /*0540*/  @P6 LDG.E R6, desc[UR4][R20.64+-0x2a00] ;  /* 0xffd6000414066981 */ /* 0x000f22000c1e1900 */
[----:B------:R-:W-:Y:S02]  /*0550*/  @P5 SEL R4, R3, R2, !P4 ;  /* 0x0000000203045207 */ /* 0x000fe40006000000 */
[----:B------:R-:W-:Y:S01]  /*0560*/  ISETP.GE.AND P4, PT, R11, 0x280, PT ;  /* 0x000002800b00780c */ /* 0x000fe20003f86270 */
[----:B------:R-:W5:Y:S03]  /*0570*/  LDC.64 R2, c[0x0][0x260] ;  /* 0x00009800ff027b82 */ /* 0x000f660000000a00 */
[----:B------:R-:W-:Y:S01]  /*0580*/  ISETP.LT.AND P5, PT, R0, 0x3400, !P4 ;  /* 0x000034000000780c */ /* 0x000fe200067a1270 */
[----:B-1----:R-:W-:-:S12]  /*0590*/  IMAD.MOV.U32 R18, RZ, RZ, RZ ;  /* 0x000000ffff127224 */ /* 0x002fd800078e00ff */
[----:B------:R-:W3:Y:S01]  /*05a0*/  @P5 LDG.E R14, desc[UR4][R16.64] ;  /* 0x00000004100e5981 */ /* 0x000ee2000c1e1900 */
[----:B-----5:R-:W-:-:S04]  /*05b0*/  IMAD.WIDE R2, R11, 0x4, R2 ;  /* 0x000000040b027825 */ /* 0x020fc800078e0202 */
[----:B------:R-:W-:Y:S01]  /*05c0*/  IMAD.MOV.U32 R11, RZ, RZ, RZ ;  /* 0x000000ffff0b7224 */ /* 0x000fe200078e00ff */
[----:B------:R1:W5:Y:S05]  /*05d0*/  @!P0 LDG.E.EL R18, desc[UR4][R2.64] ;  /* 0x0000000402128981 */ /* 0x00036a000c2e1900 */
[----:B------:R-:W5:Y:S01]  /*05e0*/  @!P0 LDG.E.EL R11, desc[UR4][R12.64] ;  /* 0x000000040c0b8981 */ /* 0x000f62000c2e1900 */
[----:B------:R-:W-:-:S04]  /*05f0*/  FADD R5, R5, 9.9999997473787516356e-06 ;  /* 0x3727c5ac05057421 */ /* 0x000fc80000000000 */
[----:B------:R-:W2:Y:S01]  /*0600*/  MUFU.SQRT R15, R5 ;  /* 0x00000005000f7308 */ /* 0x000ea20000002000 */
[----:B-1----:R-:W1:Y:S02]  /*0610*/  LDC.64 R2, c[0x0][0x268] ;  /* 0x00009a00ff027b82 */ /* 0x002e640000000a00 */
[----:B-1----:R-:W-:Y:S01]  /*0620*/  IMAD.WIDE R2, R0, 0x4, R2 ;  /* 0x0000000400027825 */ /* 0x002fe200078e0202 */
[----:B--2---:R-:W-:Y:S02]  /*0630*/  SEL R7, R7, RZ, P3 ;  /* 0x000000ff07077207 */ /* 0x004fe40001800000 */
[C---:B0-----:R-:W-:Y:S02]  /*0640*/  FSETP.GT.AND P3, PT, R15.reuse, 8.50705917302346158658e+37, PT ;  /* 0x7e8000000f00780b */ /* 0x041fe40003f64000 */
[----:B----4-:R-:W-:Y:S02]  /*0650*/  SEL R9, R6, RZ, P6 ;  /* 0x000000ff06097207 */ /* 0x010fe40003000000 */
[----:B------:R-:W-:-:S09]  /*0660*/  FSETP.GEU.AND P6, PT, R15, 1.175494350822287508e-38, PT ;  /* 0x008000000f00780b */ /* 0x000fd20003fce000 */
[----:B------:R-:W-:-:S04]  /*0670*/  @P3 FMUL R15, R15, 0.25 ;  /* 0x3e8000000f0f3820 */ /* 0x000fc80000400000 */
[----:B------:R-:W-:Y:S01]  /*0680*/  @!P6 FMUL R15, R15, 16777216 ;  /* 0x4b8000000f0fe820 */ /* 0x000fe20000400000 */
[----:B------:R-:W-:-:S05]  /*0690*/  IMAD.MOV.U32 R6, RZ, RZ, 0x3e800000 ;  /* 0x3e800000ff067424 */ /* 0x000fca00078e00ff */
[----:B------:R-:W0:Y:S01]  /*06a0*/  MUFU.RCP R15, R15 ;  /* 0x0000000f000f7308 */ /* 0x000e220000001000 */
[----:B------:R-:W-:Y:S02]  /*06b0*/  @P1 SEL R7, R9, R4, !P2 ;  /* 0x0000000409071207 */ /* 0x000fe40005000000 */
[----:B---3--:R-:W-:Y:S01]  /*06c0*/  SEL R14, R14, RZ, P5 ;  /* 0x000000ff0e0e7207 */ /* 0x008fe20002800000 */
[----:B------:R-:W1:Y:S01]  /*06d0*/  LDC.64 R4, c[0x0][0x270] ;  /* 0x00009c00ff047b82 */ /* 0x000e620000000a00 */
[----:B------:R-:W-:Y:S02]  /*06e0*/  FSEL R6, R6, 1, P3 ;  /* 0x3f80000006067808 */ /* 0x000fe40001800000 */
[----:B------:R-:W-:-:S03]  /*06f0*/  SEL R9, R14, R7, !P4 ;  /* 0x000000070e097207 */ /* 0x000fc60006000000 */
[----:B------:R-:W-:Y:S02]  /*0700*/  @!P6 FMUL R6, R6, 16777216 ;  /* 0x4b8000000606e820 */ /* 0x000fe40000400000 */
[----:B------:R-:W-:Y:S02]  /*0710*/  FADD R10, R9, -R10 ;  /* 0x8000000a090a7221 */ /* 0x000fe40000000000 */
[----:B0-----:R-:W-:-:S04]  /*0720*/  FMUL R7, R15, R6 ;  /* 0x000000060f077220 */ /* 0x001fc80000400000 */
[----:B------:R-:W-:-:S04]  /*0730*/  FMUL R7, R10, R7 ;  /* 0x000000070a077220 */ /* 0x000fc80000400000 */
[----:B-----5:R-:W-:Y:S01]  /*0740*/  FFMA R7, R7, R11, R18 ;  /* 0x0000000b07077223 */ /* 0x020fe20000000012 */
[----:B------:R0:W-:Y:S04]  /*0750*/  @!P0 STG.E desc[UR4][R2.64], R9 ;  /* 0x0000000902008986 */ /* 0x0001e8000c101904 */
[----:B------:R-:W-:Y:S01]  /*0760*/  FSETP.GEU.AND P1, PT, R7, RZ, PT ;  /* 0x000000ff0700720b */ /* 0x000fe20003f2e000 */
[----:B-1----:R-:W-:-:S03]  /*0770*/  IMAD.WIDE R4, R0, 0x4, R4 ;  /* 0x0000000400047825 */ /* 0x002fc600078e0204 */
[----:B------:R-:W-:Y:S01]  /*0780*/  FSEL R7, R7, RZ, P1 ;  /* 0x000000ff07077208 */ /* 0x000fe20000800000 */
[----:B0-----:R-:W-:Y:S08]  /*0790*/  @P0 EXIT ;  /* 0x000000000000094d */ /* 0x001ff00003800000 */
[----:B------:R-:W-:Y:S01]  /*07a0*/  STG.E desc[UR4][R4.64], R7 ;  /* 0x0000000704007986 */ /* 0x000fe2000c101904 */
[----:B------:R-:W-:Y:S05]  /*07b0*/  EXIT ;  /* 0x000000000000794d */ /* 0x000fea0003800000 */
.L_x_0:
[----:B------:R-:W-:-:S00]  /*07c0*/  BRA `(.L_x_0) ;  /* 0xfffffffc00fc7947 */ /* 0x000fc0000383ffff */
[----:B------:R-:W-:-:S00]  /*07d0*/  NOP ;  /* 0x0000000000007918 */ /* 0x000fc00000000000 */
        /* <DEDUP_REMOVED lines=10> */
.L_x_1:


//--------------------- .nv.global.init           --------------------------
	.section	.nv.global.init,"aw",@progbits
.nv.global.init:
	.type		_$_str,@object
	.size		_$_str,(_$_str_$_2 - _$_str)
_$_str:
        /*0000*/ 	.byte	0x5f, 0x5f, 0x43, 0x55, 0x44, 0x41, 0x5f, 0x46, 0x54, 0x5a, 0x00
	.type		_$_str_$_2,@object
	.size		_$_str_$_2,(.L_1 - _$_str_$_2)
_$_str_$_2:
        /*000b*/ 	.byte	0x5f, 0x5f, 0x43, 0x55, 0x44, 0x41, 0x5f, 0x50, 0x52, 0x45, 0x43, 0x5f, 0x53, 0x51, 0x52, 0x54
        /*001b*/ 	.byte	0x00
.L_1:


//--------------------- .nv.constant0.triton_poi_fused__native_batch_norm_legit_no_training_cat_relu_95 --------------------------
	.section	.nv.constant0.triton_poi_fused__native_batch_norm_legit_no_training_cat_relu_95,"a",@progbits
	.sectionflags	@""
	.align	4
.nv.constant0.triton_poi_fused__native_batch_norm_legit_no_training_cat_relu_95:
	.zero		636
